//
// Generated by NVIDIA NVVM Compiler
//
// Compiler Build ID: CL-36424714
// Cuda compilation tools, release 13.0, V13.0.88
// Based on NVVM 20.0.0
//

.version 9.0
.target sm_100
.address_size 64

	// .globl	_Z6warmupv
.extern .func  (.param .b32 func_retval0) vprintf
(
	.param .b64 vprintf_param_0,
	.param .b64 vprintf_param_1
)
;
.global .align 1 .b8 $str[17] = {119, 97, 114, 109, 117, 112, 32, 99, 111, 109, 112, 108, 101, 116, 101, 10};
.extern .shared .align 16 .b8 sdata[];

.visible .entry _Z6warmupv()
{
	.reg .pred 	%p<2>;
	.reg .b32 	%r<8>;
	.reg .b64 	%rd<3>;

	mov.u32 	%r1, %ctaid.x;
	mov.u32 	%r2, %ntid.x;
	mul.lo.s32 	%r3, %r1, %r2;
	mov.u32 	%r4, %tid.x;
	neg.s32 	%r5, %r4;
	setp.ne.s32 	%p1, %r3, %r5;
	@%p1 bra 	$L__BB0_2;
	mov.u64 	%rd1, $str;
	cvta.global.u64 	%rd2, %rd1;
	{ // callseq 0, 0
	.param .b64 param0;
	st.param.b64 	[param0], %rd2;
	.param .b64 param1;
	st.param.b64 	[param1], 0;
	.param .b32 retval0;
	call.uni (retval0), 
	vprintf, 
	(
	param0, 
	param1
	);
	ld.param.b32 	%r6, [retval0];
	} // callseq 0
$L__BB0_2:
	ret;

}
	// .globl	_Z13gaussian_blurPKiPii
.visible .entry _Z13gaussian_blurPKiPii(
	.param .u64 .ptr .align 1 _Z13gaussian_blurPKiPii_param_0,
	.param .u64 .ptr .align 1 _Z13gaussian_blurPKiPii_param_1,
	.param .u32 _Z13gaussian_blurPKiPii_param_2
)
{
	.reg .pred 	%p<9>;
	.reg .b32 	%r<50>;
	.reg .b64 	%rd<13>;

	ld.param.u64 	%rd4, [_Z13gaussian_blurPKiPii_param_0];
	ld.param.u64 	%rd3, [_Z13gaussian_blurPKiPii_param_1];
	ld.param.u32 	%r15, [_Z13gaussian_blurPKiPii_param_2];
	cvta.to.global.u64 	%rd1, %rd4;
	mov.u32 	%r1, %tid.x;
	mov.u32 	%r17, %ctaid.x;
	mov.u32 	%r2, %ntid.x;
	mad.lo.s32 	%r3, %r17, %r2, %r1;
	setp.ge.s32 	%p1, %r3, %r15;
	mul.wide.s32 	%rd5, %r3, 4;
	add.s64 	%rd2, %rd1, %rd5;
	mov.b32 	%r45, 0;
	@%p1 bra 	$L__BB1_2;
	ld.global.nc.u32 	%r45, [%rd2];
$L__BB1_2:
	shl.b32 	%r18, %r1, 2;
	mov.u32 	%r19, sdata;
	add.s32 	%r6, %r19, %r18;
	st.shared.u32 	[%r6+8], %r45;
	setp.ne.s32 	%p2, %r1, 0;
	@%p2 bra 	$L__BB1_8;
	setp.lt.s32 	%p3, %r3, 2;
	mov.b32 	%r46, 0;
	@%p3 bra 	$L__BB1_5;
	add.s32 	%r21, %r3, -2;
	mul.wide.u32 	%rd6, %r21, 4;
	add.s64 	%rd7, %rd1, %rd6;
	ld.global.nc.u32 	%r46, [%rd7];
$L__BB1_5:
	st.shared.u32 	[sdata], %r46;
	setp.lt.s32 	%p4, %r3, 1;
	mov.b32 	%r47, 0;
	@%p4 bra 	$L__BB1_7;
	add.s32 	%r23, %r3, -1;
	mul.wide.u32 	%rd8, %r23, 4;
	add.s64 	%rd9, %rd1, %rd8;
	ld.global.nc.u32 	%r47, [%rd9];
$L__BB1_7:
	st.shared.u32 	[sdata+4], %r47;
$L__BB1_8:
	add.s32 	%r24, %r2, -1;
	setp.ne.s32 	%p5, %r1, %r24;
	@%p5 bra 	$L__BB1_14;
	add.s32 	%r26, %r3, 1;
	setp.ge.s32 	%p6, %r26, %r15;
	mov.b32 	%r48, 0;
	@%p6 bra 	$L__BB1_11;
	ld.global.nc.u32 	%r48, [%rd2+4];
$L__BB1_11:
	st.shared.u32 	[%r6+12], %r48;
	add.s32 	%r28, %r3, 2;
	setp.ge.s32 	%p7, %r28, %r15;
	mov.b32 	%r49, 0;
	@%p7 bra 	$L__BB1_13;
	ld.global.nc.u32 	%r49, [%rd2+8];
$L__BB1_13:
	st.shared.u32 	[%r6+16], %r49;
$L__BB1_14:
	setp.ge.s32 	%p8, %r3, %r15;
	bar.sync 	0;
	@%p8 bra 	$L__BB1_16;
	ld.shared.u32 	%r29, [%r6];
	ld.shared.u32 	%r30, [%r6+4];
	shl.b32 	%r31, %r30, 1;
	add.s32 	%r32, %r31, %r29;
	ld.shared.u32 	%r33, [%r6+8];
	shl.b32 	%r34, %r33, 2;
	add.s32 	%r35, %r32, %r34;
	ld.shared.u32 	%r36, [%r6+12];
	shl.b32 	%r37, %r36, 1;
	add.s32 	%r38, %r35, %r37;
	ld.shared.u32 	%r39, [%r6+16];
	add.s32 	%r40, %r38, %r39;
	mul.hi.s32 	%r41, %r40, 1717986919;
	shr.u32 	%r42, %r41, 31;
	shr.s32 	%r43, %r41, 2;
	add.s32 	%r44, %r43, %r42;
	cvta.to.global.u64 	%rd10, %rd3;
	add.s64 	%rd12, %rd10, %rd5;
	st.global.u32 	[%rd12], %r44;
$L__BB1_16:
	ret;

}


// ===== COMPILED SASS (sm_100) =====

	.target	sm_100

	.elftype	@"ET_EXEC"


//--------------------- .note.nv.tkinfo           --------------------------
	.section	.note.nv.tkinfo,"",@"SHT_NOTE"
	.sectionflags	@"SHF_NOTE_NV_TKINFO"
	.tkinfo
        /*0018*/ 	.word	0x00000002
        /*0030*/ 	.string	""
        /*0030*/ 	.string	"ptxas"
        /*0030*/ 	.string	"Cuda compilation tools, release 13.0, V13.0.88"
        /*0030*/ 	.string	"Build cuda_13.0.r13.0/compiler.36424714_0"
        /*0030*/ 	.string	"-arch sm_100 -m 64 "



//--------------------- .note.nv.cuinfo           --------------------------
	.section	.note.nv.cuinfo,"",@"SHT_NOTE"
	.sectionflags	@"SHF_NOTE_NV_CUINFO"
        /*0018*/ 	.short	0x0002
        /*001a*/ 	.short	0x0064
        /*001c*/ 	.short	0x0082
	.zero		2


//--------------------- .nv.info                  --------------------------
	.section	.nv.info,"",@"SHT_CUDA_INFO"
	.align	4


	//----- nvinfo : EIATTR_REGCOUNT
	.align		4
        /*0000*/ 	.byte	0x04, 0x2f
        /*0002*/ 	.short	(.L_2 - .L_1)
	.align		4
.L_1:
        /*0004*/ 	.word	index@(_Z6warmupv)
        /*0008*/ 	.word	0x00000018


	//----- nvinfo : EIATTR_FRAME_SIZE
	.align		4
.L_2:
        /*000c*/ 	.byte	0x04, 0x11
        /*000e*/ 	.short	(.L_4 - .L_3)
	.align		4
.L_3:
        /*0010*/ 	.word	index@(_Z6warmupv)
        /*0014*/ 	.word	0x00000000


	//----- nvinfo : EIATTR_REGCOUNT
	.align		4
.L_4:
        /*0018*/ 	.byte	0x04, 0x2f
        /*001a*/ 	.short	(.L_6 - .L_5)
	.align		4
.L_5:
        /*001c*/ 	.word	index@(_Z13gaussian_blurPKiPii)
        /*0020*/ 	.word	0x0000000e


	//----- nvinfo : EIATTR_FRAME_SIZE
	.align		4
.L_6:
        /*0024*/ 	.byte	0x04, 0x11
        /*0026*/ 	.short	(.L_8 - .L_7)
	.align		4
.L_7:
        /*0028*/ 	.word	index@(_Z13gaussian_blurPKiPii)
        /*002c*/ 	.word	0x00000000


	//----- nvinfo : EIATTR_MIN_STACK_SIZE
	.align		4
.L_8:
        /*0030*/ 	.byte	0x04, 0x12
        /*0032*/ 	.short	(.L_10 - .L_9)
	.align		4
.L_9:
        /*0034*/ 	.word	index@(_Z13gaussian_blurPKiPii)
        /*0038*/ 	.word	0x00000000


	//----- nvinfo : EIATTR_MIN_STACK_SIZE
	.align		4
.L_10:
        /*003c*/ 	.byte	0x04, 0x12
        /*003e*/ 	.short	(.L_12 - .L_11)
	.align		4
.L_11:
        /*0040*/ 	.word	index@(_Z6warmupv)
        /*0044*/ 	.word	0x00000000
.L_12:


//--------------------- .nv.compat                --------------------------
	.section	.nv.compat,"",@"SHT_CUDA_COMPAT_INFO"
	.align	4
        /*0000*/ 	.byte	0x02, 0x09, 0x00, 0x00, 0x02, 0x02, 0x01, 0x00, 0x02, 0x05, 0x05, 0x00, 0x03, 0x07, 0x01, 0x01
        /*0010*/ 	.byte	0x02, 0x03, 0x00, 0x00, 0x02, 0x06, 0x01, 0x00, 0x04, 0x0b, 0x08, 0x00, 0x09, 0x00, 0x00, 0x00
        /*0020*/ 	.byte	0x00, 0x00, 0x00, 0x00


//--------------------- .nv.info._Z13gaussian_blurPKiPii --------------------------
	.section	.nv.info._Z13gaussian_blurPKiPii,"",@"SHT_CUDA_INFO"
	.sectionflags	@""
	.align	4


	//----- nvinfo : EIATTR_CUDA_API_VERSION
	.align		4
        /*0000*/ 	.byte	0x04, 0x37
        /*0002*/ 	.short	(.L_14 - .L_13)
.L_13:
        /*0004*/ 	.word	0x00000082


	//----- nvinfo : EIATTR_KPARAM_INFO
	.align		4
.L_14:
        /*0008*/ 	.byte	0x04, 0x17
        /*000a*/ 	.short	(.L_16 - .L_15)
.L_15:
        /*000c*/ 	.word	0x00000000
        /*0010*/ 	.short	0x0002
        /*0012*/ 	.short	0x0010
        /*0014*/ 	.byte	0x00, 0xf0, 0x11, 0x00


	//----- nvinfo : EIATTR_KPARAM_INFO
	.align		4
.L_16:
        /*0018*/ 	.byte	0x04, 0x17
        /*001a*/ 	.short	(.L_18 - .L_17)
.L_17:
        /*001c*/ 	.word	0x00000000
        /*0020*/ 	.short	0x0001
        /*0022*/ 	.short	0x0008
        /*0024*/ 	.byte	0x00, 0xf5, 0x21, 0x00


	//----- nvinfo : EIATTR_KPARAM_INFO
	.align		4
.L_18:
        /*0028*/ 	.byte	0x04, 0x17
        /*002a*/ 	.short	(.L_20 - .L_19)
.L_19:
        /*002c*/ 	.word	0x00000000
        /*0030*/ 	.short	0x0000
        /*0032*/ 	.short	0x0000
        /*0034*/ 	.byte	0x00, 0xf5, 0x21, 0x00


	//----- nvinfo : EIATTR_SPARSE_MMA_MASK
	.align		4
.L_20:
        /*0038*/ 	.byte	0x03, 0x50
        /*003a*/ 	.short	0x0000


	//----- nvinfo : EIATTR_MAXREG_COUNT
	.align		4
        /*003c*/ 	.byte	0x03, 0x1b
        /*003e*/ 	.short	0x00ff


	//----- nvinfo : EIATTR_NUM_BARRIERS
	.align		4
        /*0040*/ 	.byte	0x02, 0x4c
        /*0042*/ 	.byte	0x01
	.zero		1


	//----- nvinfo : EIATTR_MERCURY_ISA_VERSION
	.align		4
        /*0044*/ 	.byte	0x03, 0x5f
        /*0046*/ 	.short	0x0101


	//----- nvinfo : EIATTR_VRC_CTA_INIT_COUNT
	.align		4
        /*0048*/ 	.byte	0x02, 0x4a
	.zero		1
	.zero		1


	//----- nvinfo : EIATTR_EXIT_INSTR_OFFSETS
	.align		4
        /*004c*/ 	.byte	0x04, 0x1c
        /*004e*/ 	.short	(.L_22 - .L_21)


	//   ....[0]....
.L_21:
        /*0050*/ 	.word	0x00000310


	//   ....[1]....
        /*0054*/ 	.word	0x00000410


	//----- nvinfo : EIATTR_CRS_STACK_SIZE
	.align		4
.L_22:
        /*0058*/ 	.byte	0x04, 0x1e
        /*005a*/ 	.short	(.L_24 - .L_23)
.L_23:
        /*005c*/ 	.word	0x00000000


	//----- nvinfo : EIATTR_CBANK_PARAM_SIZE
	.align		4
.L_24:
        /*0060*/ 	.byte	0x03, 0x19
        /*0062*/ 	.short	0x0014


	//----- nvinfo : EIATTR_PARAM_CBANK
	.align		4
        /*0064*/ 	.byte	0x04, 0x0a
        /*0066*/ 	.short	(.L_26 - .L_25)
	.align		4
.L_25:
        /*0068*/ 	.word	index@(.nv.constant0._Z13gaussian_blurPKiPii)
        /*006c*/ 	.short	0x0380
        /*006e*/ 	.short	0x0014


	//----- nvinfo : EIATTR_SW_WAR
	.align		4
.L_26:
        /*0070*/ 	.byte	0x04, 0x36
        /*0072*/ 	.short	(.L_28 - .L_27)
.L_27:
        /*0074*/ 	.word	0x00000008
.L_28:


//--------------------- .nv.info._Z6warmupv       --------------------------
	.section	.nv.info._Z6warmupv,"",@"SHT_CUDA_INFO"
	.sectionflags	@""
	.align	4


	//----- nvinfo : EIATTR_CUDA_API_VERSION
	.align		4
        /*0000*/ 	.byte	0x04, 0x37
        /*0002*/ 	.short	(.L_30 - .L_29)
.L_29:
        /*0004*/ 	.word	0x00000082


	//----- nvinfo : EIATTR_SPARSE_MMA_MASK
	.align		4
.L_30:
        /*0008*/ 	.byte	0x03, 0x50
        /*000a*/ 	.short	0x0000


	//----- nvinfo : EIATTR_MAXREG_COUNT
	.align		4
        /*000c*/ 	.byte	0x03, 0x1b
        /*000e*/ 	.short	0x00ff


	//----- nvinfo : EIATTR_EXTERNS
	.align		4
        /*0010*/ 	.byte	0x04, 0x0f
        /*0012*/ 	.short	(.L_32 - .L_31)


	//   ....[0]....
	.align		4
.L_31:
        /*0014*/ 	.word	index@(vprintf)


	//----- nvinfo : EIATTR_MERCURY_ISA_VERSION
	.align		4
.L_32:
        /*0018*/ 	.byte	0x03, 0x5f
        /*001a*/ 	.short	0x0101


	//----- nvinfo : EIATTR_VRC_CTA_INIT_COUNT
	.align		4
        /*001c*/ 	.byte	0x02, 0x4a
	.zero		1
	.zero		1


	//----- nvinfo : EIATTR_SYSCALL_OFFSETS
	.align		4
        /*0020*/ 	.byte	0x04, 0x46
        /*0022*/ 	.short	(.L_34 - .L_33)


	//   ....[0]....
.L_33:
        /*0024*/ 	.word	0x000000f0


	//----- nvinfo : EIATTR_EXIT_INSTR_OFFSETS
	.align		4
.L_34:
        /*0028*/ 	.byte	0x04, 0x1c
        /*002a*/ 	.short	(.L_36 - .L_35)


	//   ....[0]....
.L_35:
        /*002c*/ 	.word	0x00000070


	//   ....[1]....
        /*0030*/ 	.word	0x00000100


	//----- nvinfo : EIATTR_CRS_STACK_SIZE
	.align		4
.L_36:
        /*0034*/ 	.byte	0x04, 0x1e
        /*0036*/ 	.short	(.L_38 - .L_37)
.L_37:
        /*0038*/ 	.word	0x00000000


	//----- nvinfo : EIATTR_SW_WAR
	.align		4
.L_38:
        /*003c*/ 	.byte	0x04, 0x36
        /*003e*/ 	.short	(.L_40 - .L_39)
.L_39:
        /*0040*/ 	.word	0x00000008
.L_40:


//--------------------- .nv.callgraph             --------------------------
	.section	.nv.callgraph,"",@"SHT_CUDA_CALLGRAPH"
	.align	4
	.sectionentsize	8
	.align		4
        /*0000*/ 	.word	0x00000000
	.align		4
        /*0004*/ 	.word	0xffffffff
	.align		4
        /*0008*/ 	.word	index@(_Z6warmupv)
	.align		4
        /*000c*/ 	.word	index@(vprintf)
	.align		4
        /*0010*/ 	.word	0x00000000
	.align		4
        /*0014*/ 	.word	0xfffffffe
	.align		4
        /*0018*/ 	.word	0x00000000
	.align		4
        /*001c*/ 	.word	0xfffffffd
	.align		4
        /*0020*/ 	.word	0x00000000
	.align		4
        /*0024*/ 	.word	0xfffffffc


//--------------------- .nv.constant4             --------------------------
	.section	.nv.constant4,"a",@progbits
	.align	8
	.align		8
.nv.constant4:
        /*0000*/ 	.dword	$str
	.align		8
        /*0008*/ 	.dword	vprintf


//--------------------- .text._Z13gaussian_blurPKiPii --------------------------
	.section	.text._Z13gaussian_blurPKiPii,"ax",@progbits
	.align	128
        .global         _Z13gaussian_blurPKiPii
        .type           _Z13gaussian_blurPKiPii,@function
        .size           _Z13gaussian_blurPKiPii,(.L_x_7 - _Z13gaussian_blurPKiPii)
        .other          _Z13gaussian_blurPKiPii,@"STO_CUDA_ENTRY STV_DEFAULT"
_Z13gaussian_blurPKiPii:
.text._Z13gaussian_blurPKiPii:
[----:B------:R-:W-:Y:S01]  /*0000*/  LDC R1, c[0x0][0x37c] ;  /* 0x0000df00ff017b82 */ /* 0x000fe20000000800 */
[----:B------:R-:W0:Y:S07]  /*0010*/  S2R R8, SR_TID.X ;  /* 0x0000000000087919 */ /* 0x000e2e0000002100 */
[----:B------:R-:W0:Y:S01]  /*0020*/  S2UR UR4, SR_CTAID.X ;  /* 0x00000000000479c3 */ /* 0x000e220000002500 */
[----:B------:R-:W1:Y:S01]  /*0030*/  LDCU UR8, c[0x0][0x390] ;  /* 0x00007200ff0877ac */ /* 0x000e620008000800 */
[----:B------:R-:W-:Y:S01]  /*0040*/  IMAD.MOV.U32 R4, RZ, RZ, RZ ;  /* 0x000000ffff047224 */ /* 0x000fe200078e00ff */
[----:B------:R-:W2:Y:S05]  /*0050*/  LDCU.64 UR6, c[0x0][0x358] ;  /* 0x00006b00ff0677ac */ /* 0x000eaa0008000a00 */
[----:B------:R-:W0:Y:S08]  /*0060*/  LDC R5, c[0x0][0x360] ;  /* 0x0000d800ff057b82 */ /* 0x000e300000000800 */
[----:B------:R-:W3:Y:S01]  /*0070*/  LDC.64 R6, c[0x0][0x380] ;  /* 0x0000e000ff067b82 */ /* 0x000ee20000000a00 */
[----:B0-----:R-:W-:-:S05]  /*0080*/  IMAD R0, R5, UR4, R8 ;  /* 0x0000000405007c24 */ /* 0x001fca000f8e0208 */
[C---:B-1----:R-:W-:Y:S01]  /*0090*/  ISETP.GE.AND P0, PT, R0.reuse, UR8, PT ;  /* 0x0000000800007c0c */ /* 0x042fe2000bf06270 */
[----:B---3--:R-:W-:-:S12]  /*00a0*/  IMAD.WIDE R2, R0, 0x4, R6 ;  /* 0x0000000400027825 */ /* 0x008fd800078e0206 */
[----:B--2---:R-:W2:Y:S01]  /*00b0*/  @!P0 LDG.E.CONSTANT R4, desc[UR6][R2.64] ;  /* 0x0000000602048981 */ /* 0x004ea2000c1e9900 */
[----:B------:R-:W0:Y:S01]  /*00c0*/  S2UR UR5, SR_CgaCtaId ;  /* 0x00000000000579c3 */ /* 0x000e220000008800 */
[----:B------:R-:W-:Y:S01]  /*00d0*/  UMOV UR4, 0x400 ;  /* 0x0000040000047882 */ /* 0x000fe20000000000 */
[C---:B------:R-:W-:Y:S01]  /*00e0*/  ISETP.NE.AND P2, PT, R8.reuse, RZ, PT ;  /* 0x000000ff0800720c */ /* 0x040fe20003f45270 */
[----:B------:R-:W-:Y:S01]  /*00f0*/  VIADD R5, R5, 0xffffffff ;  /* 0xffffffff05057836 */ /* 0x000fe20000000000 */
[----:B------:R-:W-:Y:S04]  /*0100*/  BSSY.RECONVERGENT B0, `(.L_x_0) ;  /* 0x0000012000007945 */ /* 0x000fe80003800200 */
[----:B------:R-:W-:Y:S01]  /*0110*/  ISETP.NE.AND P1, PT, R8, R5, PT ;  /* 0x000000050800720c */ /* 0x000fe20003f25270 */
[----:B0-----:R-:W-:-:S06]  /*0120*/  ULEA UR4, UR5, UR4, 0x18 ;  /* 0x0000000405047291 */ /* 0x001fcc000f8ec0ff */
[----:B------:R-:W-:-:S05]  /*0130*/  LEA R9, R8, UR4, 0x2 ;  /* 0x0000000408097c11 */ /* 0x000fca000f8e10ff */
[----:B--2---:R0:W-:Y:S01]  /*0140*/  STS [R9+0x8], R4 ;  /* 0x0000080409007388 */ /* 0x0041e20000000800 */
[----:B------:R-:W-:Y:S05]  /*0150*/  @P2 BRA `(.L_x_1) ;  /* 0x0000000000302947 */ /* 0x000fea0003800000 */
[C---:B------:R-:W-:Y:S01]  /*0160*/  ISETP.GE.AND P2, PT, R0.reuse, 0x2, PT ;  /* 0x000000020000780c */ /* 0x040fe20003f46270 */
[----:B------:R-:W-:Y:S01]  /*0170*/  HFMA2 R8, -RZ, RZ, 0, 0 ;  /* 0x00000000ff087431 */ /* 0x000fe200000001ff */
[----:B------:R-:W-:Y:S01]  /*0180*/  ISETP.GE.AND P3, PT, R0, 0x1, PT ;  /* 0x000000010000780c */ /* 0x000fe20003f66270 */
[----:B------:R-:W-:-:S10]  /*0190*/  IMAD.MOV.U32 R10, RZ, RZ, RZ ;  /* 0x000000ffff0a7224 */ /* 0x000fd400078e00ff */
[C---:B------:R-:W-:Y:S02]  /*01a0*/  @P2 IADD3 R5, PT, PT, R0.reuse, -0x2, RZ ;  /* 0xfffffffe00052810 */ /* 0x040fe40007ffe0ff */
[----:B------:R-:W-:-:S03]  /*01b0*/  @P3 VIADD R11, R0, 0xffffffff ;  /* 0xffffffff000b3836 */ /* 0x000fc60000000000 */
[----:B0-----:R-:W-:-:S04]  /*01c0*/  @P2 IMAD.WIDE.U32 R4, R5, 0x4, R6 ;  /* 0x0000000405042825 */ /* 0x001fc800078e0006 */
[----:B------:R-:W-:Y:S01]  /*01d0*/  @P3 IMAD.WIDE.U32 R6, R11, 0x4, R6 ;  /* 0x000000040b063825 */ /* 0x000fe200078e0006 */
[----:B------:R-:W2:Y:S04]  /*01e0*/  @P2 LDG.E.CONSTANT R10, desc[UR6][R4.64] ;  /* 0x00000006040a2981 */ /* 0x000ea8000c1e9900 */
[----:B------:R-:W3:Y:S04]  /*01f0*/  @P3 LDG.E.CONSTANT R8, desc[UR6][R6.64] ;  /* 0x0000000606083981 */ /* 0x000ee8000c1e9900 */
[----:B--2---:R1:W-:Y:S04]  /*0200*/  STS [UR4], R10 ;  /* 0x0000000aff007988 */ /* 0x0043e80008000804 */
[----:B---3--:R1:W-:Y:S02]  /*0210*/  STS [UR4+0x4], R8 ;  /* 0x00000408ff007988 */ /* 0x0083e40008000804 */
.L_x_1:
[----:B------:R-:W-:Y:S05]  /*0220*/  BSYNC.RECONVERGENT B0 ;  /* 0x0000000000007941 */ /* 0x000fea0003800200 */
.L_x_0:
[----:B------:R-:W-:Y:S04]  /*0230*/  BSSY.RECONVERGENT B0, `(.L_x_2) ;  /* 0x000000c000007945 */ /* 0x000fe80003800200 */
[----:B------:R-:W-:Y:S05]  /*0240*/  @P1 BRA `(.L_x_3) ;  /* 0x0000000000281947 */ /* 0x000fea0003800000 */
[C---:B0-----:R-:W-:Y:S01]  /*0250*/  VIADD R4, R0.reuse, 0x1 ;  /* 0x0000000100047836 */ /* 0x041fe20000000000 */
[----:B------:R-:W-:Y:S02]  /*0260*/  IADD3 R5, PT, PT, R0, 0x2, RZ ;  /* 0x0000000200057810 */ /* 0x000fe40007ffe0ff */
[----:B------:R-:W-:Y:S02]  /*0270*/  MOV R6, RZ ;  /* 0x000000ff00067202 */ /* 0x000fe40000000f00 */
[----:B------:R-:W-:Y:S01]  /*0280*/  ISETP.GE.AND P1, PT, R4, UR8, PT ;  /* 0x0000000804007c0c */ /* 0x000fe2000bf26270 */
[----:B------:R-:W-:Y:S01]  /*0290*/  IMAD.MOV.U32 R4, RZ, RZ, RZ ;  /* 0x000000ffff047224 */ /* 0x000fe200078e00ff */
[----:B------:R-:W-:-:S11]  /*02a0*/  ISETP.GE.AND P2, PT, R5, UR8, PT ;  /* 0x0000000805007c0c */ /* 0x000fd6000bf46270 */
[----:B------:R-:W2:Y:S04]  /*02b0*/  @!P1 LDG.E.CONSTANT R4, desc[UR6][R2.64+0x4] ;  /* 0x0000040602049981 */ /* 0x000ea8000c1e9900 */
[----:B------:R-:W3:Y:S04]  /*02c0*/  @!P2 LDG.E.CONSTANT R6, desc[UR6][R2.64+0x8] ;  /* 0x000008060206a981 */ /* 0x000ee8000c1e9900 */
[----:B--2---:R2:W-:Y:S04]  /*02d0*/  STS [R9+0xc], R4 ;  /* 0x00000c0409007388 */ /* 0x0045e80000000800 */
[----:B---3--:R2:W-:Y:S02]  /*02e0*/  STS [R9+0x10], R6 ;  /* 0x0000100609007388 */ /* 0x0085e40000000800 */
.L_x_3:
[----:B------:R-:W-:Y:S05]  /*02f0*/  BSYNC.RECONVERGENT B0 ;  /* 0x0000000000007941 */ /* 0x000fea0003800200 */
.L_x_2:
[----:B------:R-:W-:Y:S06]  /*0300*/  BAR.SYNC.DEFER_BLOCKING 0x0 ;  /* 0x0000000000007b1d */ /* 0x000fec0000010000 */
[----:B------:R-:W-:Y:S05]  /*0310*/  @P0 EXIT ;  /* 0x000000000000094d */ /* 0x000fea0003800000 */
[----:B------:R-:W-:Y:S04]  /*0320*/  LDS R2, [R9] ;  /* 0x0000000009027984 */ /* 0x000fe80000000800 */
[----:B------:R-:W0:Y:S04]  /*0330*/  LDS R3, [R9+0x4] ;  /* 0x0000040009037984 */ /* 0x000e280000000800 */
[----:B------:R-:W3:Y:S04]  /*0340*/  LDS R5, [R9+0x8] ;  /* 0x0000080009057984 */ /* 0x000ee80000000800 */
[----:B------:R-:W4:Y:S04]  /*0350*/  LDS R7, [R9+0xc] ;  /* 0x00000c0009077984 */ /* 0x000f280000000800 */
[----:B------:R-:W5:Y:S01]  /*0360*/  LDS R11, [R9+0x10] ;  /* 0x00001000090b7984 */ /* 0x000f620000000800 */
[----:B0-2---:R-:W-:-:S02]  /*0370*/  IMAD R4, R3, 0x2, R2 ;  /* 0x0000000203047824 */ /* 0x005fc400078e0202 */
[----:B------:R-:W0:Y:S03]  /*0380*/  LDC.64 R2, c[0x0][0x388] ;  /* 0x0000e200ff027b82 */ /* 0x000e260000000a00 */
[----:B---3--:R-:W-:-:S05]  /*0390*/  LEA R4, R5, R4, 0x2 ;  /* 0x0000000405047211 */ /* 0x008fca00078e10ff */
[----:B----4-:R-:W-:-:S05]  /*03a0*/  IMAD R4, R7, 0x2, R4 ;  /* 0x0000000207047824 */ /* 0x010fca00078e0204 */
[----:B-----5:R-:W-:-:S05]  /*03b0*/  IADD3 R4, PT, PT, R4, R11, RZ ;  /* 0x0000000b04047210 */ /* 0x020fca0007ffe0ff */
[----:B------:R-:W-:-:S05]  /*03c0*/  IMAD.HI R4, R4, 0x66666667, RZ ;  /* 0x6666666704047827 */ /* 0x000fca00078e02ff */
[----:B------:R-:W-:Y:S01]  /*03d0*/  SHF.R.U32.HI R5, RZ, 0x1f, R4 ;  /* 0x0000001fff057819 */ /* 0x000fe20000011604 */
[----:B0-----:R-:W-:-:S03]  /*03e0*/  IMAD.WIDE R2, R0, 0x4, R2 ;  /* 0x0000000400027825 */ /* 0x001fc600078e0202 */
[----:B------:R-:W-:-:S05]  /*03f0*/  LEA.HI.SX32 R5, R4, R5, 0x1e ;  /* 0x0000000504057211 */ /* 0x000fca00078ff2ff */
[----:B------:R-:W-:Y:S01]  /*0400*/  STG.E desc[UR6][R2.64], R5 ;  /* 0x0000000502007986 */ /* 0x000fe2000c101906 */
[----:B------:R-:W-:Y:S05]  /*0410*/  EXIT ;  /* 0x000000000000794d */ /* 0x000fea0003800000 */
.L_x_4:
[----:B------:R-:W-:-:S00]  /*0420*/  BRA `(.L_x_4) ;  /* 0xfffffffc00fc7947 */ /* 0x000fc0000383ffff */
[----:B------:R-:W-:-:S00]  /*0430*/  NOP ;  /* 0x0000000000007918 */ /* 0x000fc00000000000 */
        /* <DEDUP_REMOVED lines=12> */
.L_x_7:


//--------------------- .text._Z6warmupv          --------------------------
	.section	.text._Z6warmupv,"ax",@progbits
	.align	128
        .global         _Z6warmupv
        .type           _Z6warmupv,@function
        .size           _Z6warmupv,(.L_x_8 - _Z6warmupv)
        .other          _Z6warmupv,@"STO_CUDA_ENTRY STV_DEFAULT"
_Z6warmupv:
.text._Z6warmupv:
[----:B------:R-:W0:Y:S01]  /*0000*/  LDC R1, c[0x0][0x37c] ;  /* 0x0000df00ff017b82 */ /* 0x000e220000000800 */
[----:B------:R-:W1:Y:S07]  /*0010*/  S2R R0, SR_TID.X ;  /* 0x0000000000007919 */ /* 0x000e6e0000002100 */
[----:B------:R-:W2:Y:S01]  /*0020*/  S2UR UR4, SR_CTAID.X ;  /* 0x00000000000479c3 */ /* 0x000ea20000002500 */
[----:B------:R-:W2:Y:S02]  /*0030*/  LDCU UR5, c[0x0][0x360] ;  /* 0x00006c00ff0577ac */ /* 0x000ea40008000800 */
[----:B--2---:R-:W-:Y:S01]  /*0040*/  UIMAD UR4, UR4, UR5, URZ ;  /* 0x00000005040472a4 */ /* 0x004fe2000f8e02ff */
[----:B-1----:R-:W-:-:S05]  /*0050*/  IMAD.MOV R0, RZ, RZ, -R0 ;  /* 0x000000ffff007224 */ /* 0x002fca00078e0a00 */
[----:B------:R-:W-:-:S13]  /*0060*/  ISETP.NE.AND P0, PT, R0, UR4, PT ;  /* 0x0000000400007c0c */ /* 0x000fda000bf05270 */
[----:B0-----:R-:W-:Y:S05]  /*0070*/  @P0 EXIT ;  /* 0x000000000000094d */ /* 0x001fea0003800000 */
[----:B------:R-:W-:Y:S01]  /*0080*/  MOV R0, 0x8 ;  /* 0x0000000800007802 */ /* 0x000fe20000000f00 */
[----:B------:R-:W0:Y:S01]  /*0090*/  LDCU.64 UR4, c[0x4][URZ] ;  /* 0x01000000ff0477ac */ /* 0x000e220008000a00 */
[----:B------:R-:W-:Y:S02]  /*00a0*/  CS2R R6, SRZ ;  /* 0x0000000000067805 */ /* 0x000fe4000001ff00 */
[----:B------:R1:W2:Y:S01]  /*00b0*/  LDC.64 R2, c[0x4][R0] ;  /* 0x0100000000027b82 */ /* 0x0002a20000000a00 */
[----:B0-----:R-:W-:Y:S02]  /*00c0*/  IMAD.U32 R4, RZ, RZ, UR4 ;  /* 0x00000004ff047e24 */ /* 0x001fe4000f8e00ff */
[----:B-1----:R-:W-:-:S07]  /*00d0*/  IMAD.U32 R5, RZ, RZ, UR5 ;  /* 0x00000005ff057e24 */ /* 0x002fce000f8e00ff */
[----:B------:R-:W-:-:S07]  /*00e0*/  LEPC R20, `(.L_x_5) ;  /* 0x000000001014794e */ /* 0x000fce0000000000 */
[----:B--2---:R-:W-:Y:S05]  /*00f0*/  CALL.ABS.NOINC R2 ;  /* 0x0000000002007343 */ /* 0x004fea0003c00000 */
.L_x_5:
[----:B------:R-:W-:Y:S05]  /*0100*/  EXIT ;  /* 0x000000000000794d */ /* 0x000fea0003800000 */
.L_x_6:
        /* <DEDUP_REMOVED lines=15> */
.L_x_8:


//--------------------- .nv.global.init           --------------------------
	.section	.nv.global.init,"aw",@progbits
.nv.global.init:
	.type		$str,@object
	.size		$str,(.L_0 - $str)
$str:
        /*0000*/ 	.byte	0x77, 0x61, 0x72, 0x6d, 0x75, 0x70, 0x20, 0x63, 0x6f, 0x6d, 0x70, 0x6c, 0x65, 0x74, 0x65, 0x0a
        /*0010*/ 	.byte	0x00
.L_0:


//--------------------- .nv.shared._Z13gaussian_blurPKiPii --------------------------
	.section	.nv.shared._Z13gaussian_blurPKiPii,"aw",@nobits
	.sectionflags	@""
	.align	16
	.zero		1024


//--------------------- .nv.shared.reserved.0     --------------------------
	.section	.nv.shared.reserved.0,"aw",@nobits
	.weak		__nv_reservedSMEM_offset_0_alias
	.size		__nv_reservedSMEM_offset_0_alias, 0, 64
	.other		__nv_reservedSMEM_offset_0_alias,@"STO_CUDA_RESERVED_SHARED STV_DEFAULT"
__nv_reservedSMEM_offset_0_alias:
	.zero		0
	.zero		64


//--------------------- .nv.shared._Z6warmupv     --------------------------
	.section	.nv.shared._Z6warmupv,"aw",@nobits
	.sectionflags	@""
	.align	16
	.zero		1024


//--------------------- .nv.constant0._Z13gaussian_blurPKiPii --------------------------
	.section	.nv.constant0._Z13gaussian_blurPKiPii,"a",@progbits
	.sectionflags	@""
	.align	4
.nv.constant0._Z13gaussian_blurPKiPii:
	.zero		916


//--------------------- .nv.constant0._Z6warmupv  --------------------------
	.section	.nv.constant0._Z6warmupv,"a",@progbits
	.sectionflags	@""
	.align	4
.nv.constant0._Z6warmupv:
	.zero		896


//--------------------- SYMBOLS --------------------------

	.type		.nv.reservedSmem.offset0,@object
	.size		.nv.reservedSmem.offset0,0x4
	.type		.nv.reservedSmem.cap,@object
	.size		.nv.reservedSmem.cap,0x4
	.type		vprintf,@function
